//
// Generated by NVIDIA NVVM Compiler
//
// Compiler Build ID: CL-36424714
// Cuda compilation tools, release 13.0, V13.0.88
// Based on NVVM 20.0.0
//

.version 9.0
.target sm_100
.address_size 64

	// .globl	_Z13vectorAddCUDAIfEvPKT_S2_PS0_i

.visible .entry _Z13vectorAddCUDAIfEvPKT_S2_PS0_i(
	.param .u64 .ptr .align 1 _Z13vectorAddCUDAIfEvPKT_S2_PS0_i_param_0,
	.param .u64 .ptr .align 1 _Z13vectorAddCUDAIfEvPKT_S2_PS0_i_param_1,
	.param .u64 .ptr .align 1 _Z13vectorAddCUDAIfEvPKT_S2_PS0_i_param_2,
	.param .u32 _Z13vectorAddCUDAIfEvPKT_S2_PS0_i_param_3
)
{
	.reg .pred 	%p<10>;
	.reg .b32 	%r<23>;
	.reg .b32 	%f<88>;
	.reg .b64 	%rd<40>;

	ld.param.u64 	%rd22, [_Z13vectorAddCUDAIfEvPKT_S2_PS0_i_param_0];
	ld.param.u64 	%rd23, [_Z13vectorAddCUDAIfEvPKT_S2_PS0_i_param_1];
	ld.param.u64 	%rd24, [_Z13vectorAddCUDAIfEvPKT_S2_PS0_i_param_2];
	ld.param.u32 	%r16, [_Z13vectorAddCUDAIfEvPKT_S2_PS0_i_param_3];
	cvta.to.global.u64 	%rd1, %rd24;
	cvta.to.global.u64 	%rd2, %rd23;
	cvta.to.global.u64 	%rd3, %rd22;
	setp.lt.s32 	%p1, %r16, 1;
	@%p1 bra 	$L__BB0_13;
	and.b32  	%r1, %r16, 15;
	setp.lt.u32 	%p2, %r16, 16;
	mov.b32 	%r20, 0;
	@%p2 bra 	$L__BB0_4;
	and.b32  	%r20, %r16, 2147483632;
	neg.s32 	%r18, %r20;
	add.s64 	%rd36, %rd3, 32;
	add.s64 	%rd35, %rd2, 32;
	add.s64 	%rd34, %rd1, 32;
$L__BB0_3:
	.pragma "nounroll";
	ld.global.f32 	%f1, [%rd36+-32];
	ld.global.f32 	%f2, [%rd35+-32];
	add.f32 	%f3, %f1, %f2;
	st.global.f32 	[%rd34+-32], %f3;
	ld.global.f32 	%f4, [%rd36+-28];
	ld.global.f32 	%f5, [%rd35+-28];
	add.f32 	%f6, %f4, %f5;
	st.global.f32 	[%rd34+-28], %f6;
	ld.global.f32 	%f7, [%rd36+-24];
	ld.global.f32 	%f8, [%rd35+-24];
	add.f32 	%f9, %f7, %f8;
	st.global.f32 	[%rd34+-24], %f9;
	ld.global.f32 	%f10, [%rd36+-20];
	ld.global.f32 	%f11, [%rd35+-20];
	add.f32 	%f12, %f10, %f11;
	st.global.f32 	[%rd34+-20], %f12;
	ld.global.f32 	%f13, [%rd36+-16];
	ld.global.f32 	%f14, [%rd35+-16];
	add.f32 	%f15, %f13, %f14;
	st.global.f32 	[%rd34+-16], %f15;
	ld.global.f32 	%f16, [%rd36+-12];
	ld.global.f32 	%f17, [%rd35+-12];
	add.f32 	%f18, %f16, %f17;
	st.global.f32 	[%rd34+-12], %f18;
	ld.global.f32 	%f19, [%rd36+-8];
	ld.global.f32 	%f20, [%rd35+-8];
	add.f32 	%f21, %f19, %f20;
	st.global.f32 	[%rd34+-8], %f21;
	ld.global.f32 	%f22, [%rd36+-4];
	ld.global.f32 	%f23, [%rd35+-4];
	add.f32 	%f24, %f22, %f23;
	st.global.f32 	[%rd34+-4], %f24;
	ld.global.f32 	%f25, [%rd36];
	ld.global.f32 	%f26, [%rd35];
	add.f32 	%f27, %f25, %f26;
	st.global.f32 	[%rd34], %f27;
	ld.global.f32 	%f28, [%rd36+4];
	ld.global.f32 	%f29, [%rd35+4];
	add.f32 	%f30, %f28, %f29;
	st.global.f32 	[%rd34+4], %f30;
	ld.global.f32 	%f31, [%rd36+8];
	ld.global.f32 	%f32, [%rd35+8];
	add.f32 	%f33, %f31, %f32;
	st.global.f32 	[%rd34+8], %f33;
	ld.global.f32 	%f34, [%rd36+12];
	ld.global.f32 	%f35, [%rd35+12];
	add.f32 	%f36, %f34, %f35;
	st.global.f32 	[%rd34+12], %f36;
	ld.global.f32 	%f37, [%rd36+16];
	ld.global.f32 	%f38, [%rd35+16];
	add.f32 	%f39, %f37, %f38;
	st.global.f32 	[%rd34+16], %f39;
	ld.global.f32 	%f40, [%rd36+20];
	ld.global.f32 	%f41, [%rd35+20];
	add.f32 	%f42, %f40, %f41;
	st.global.f32 	[%rd34+20], %f42;
	ld.global.f32 	%f43, [%rd36+24];
	ld.global.f32 	%f44, [%rd35+24];
	add.f32 	%f45, %f43, %f44;
	st.global.f32 	[%rd34+24], %f45;
	ld.global.f32 	%f46, [%rd36+28];
	ld.global.f32 	%f47, [%rd35+28];
	add.f32 	%f48, %f46, %f47;
	st.global.f32 	[%rd34+28], %f48;
	add.s32 	%r18, %r18, 16;
	add.s64 	%rd36, %rd36, 64;
	add.s64 	%rd35, %rd35, 64;
	add.s64 	%rd34, %rd34, 64;
	setp.ne.s32 	%p3, %r18, 0;
	@%p3 bra 	$L__BB0_3;
$L__BB0_4:
	setp.eq.s32 	%p4, %r1, 0;
	@%p4 bra 	$L__BB0_13;
	and.b32  	%r7, %r16, 7;
	setp.lt.u32 	%p5, %r1, 8;
	@%p5 bra 	$L__BB0_7;
	mul.wide.u32 	%rd25, %r20, 4;
	add.s64 	%rd26, %rd3, %rd25;
	ld.global.f32 	%f49, [%rd26];
	add.s64 	%rd27, %rd2, %rd25;
	ld.global.f32 	%f50, [%rd27];
	add.f32 	%f51, %f49, %f50;
	add.s64 	%rd28, %rd1, %rd25;
	st.global.f32 	[%rd28], %f51;
	ld.global.f32 	%f52, [%rd26+4];
	ld.global.f32 	%f53, [%rd27+4];
	add.f32 	%f54, %f52, %f53;
	st.global.f32 	[%rd28+4], %f54;
	ld.global.f32 	%f55, [%rd26+8];
	ld.global.f32 	%f56, [%rd27+8];
	add.f32 	%f57, %f55, %f56;
	st.global.f32 	[%rd28+8], %f57;
	ld.global.f32 	%f58, [%rd26+12];
	ld.global.f32 	%f59, [%rd27+12];
	add.f32 	%f60, %f58, %f59;
	st.global.f32 	[%rd28+12], %f60;
	ld.global.f32 	%f61, [%rd26+16];
	ld.global.f32 	%f62, [%rd27+16];
	add.f32 	%f63, %f61, %f62;
	st.global.f32 	[%rd28+16], %f63;
	ld.global.f32 	%f64, [%rd26+20];
	ld.global.f32 	%f65, [%rd27+20];
	add.f32 	%f66, %f64, %f65;
	st.global.f32 	[%rd28+20], %f66;
	ld.global.f32 	%f67, [%rd26+24];
	ld.global.f32 	%f68, [%rd27+24];
	add.f32 	%f69, %f67, %f68;
	st.global.f32 	[%rd28+24], %f69;
	ld.global.f32 	%f70, [%rd26+28];
	ld.global.f32 	%f71, [%rd27+28];
	add.f32 	%f72, %f70, %f71;
	st.global.f32 	[%rd28+28], %f72;
	add.s32 	%r20, %r20, 8;
$L__BB0_7:
	setp.eq.s32 	%p6, %r7, 0;
	@%p6 bra 	$L__BB0_13;
	and.b32  	%r10, %r16, 3;
	setp.lt.u32 	%p7, %r7, 4;
	@%p7 bra 	$L__BB0_10;
	mul.wide.u32 	%rd29, %r20, 4;
	add.s64 	%rd30, %rd3, %rd29;
	ld.global.f32 	%f73, [%rd30];
	add.s64 	%rd31, %rd2, %rd29;
	ld.global.f32 	%f74, [%rd31];
	add.f32 	%f75, %f73, %f74;
	add.s64 	%rd32, %rd1, %rd29;
	st.global.f32 	[%rd32], %f75;
	ld.global.f32 	%f76, [%rd30+4];
	ld.global.f32 	%f77, [%rd31+4];
	add.f32 	%f78, %f76, %f77;
	st.global.f32 	[%rd32+4], %f78;
	ld.global.f32 	%f79, [%rd30+8];
	ld.global.f32 	%f80, [%rd31+8];
	add.f32 	%f81, %f79, %f80;
	st.global.f32 	[%rd32+8], %f81;
	ld.global.f32 	%f82, [%rd30+12];
	ld.global.f32 	%f83, [%rd31+12];
	add.f32 	%f84, %f82, %f83;
	st.global.f32 	[%rd32+12], %f84;
	add.s32 	%r20, %r20, 4;
$L__BB0_10:
	setp.eq.s32 	%p8, %r10, 0;
	@%p8 bra 	$L__BB0_13;
	mul.wide.u32 	%rd33, %r20, 4;
	add.s64 	%rd39, %rd1, %rd33;
	add.s64 	%rd38, %rd2, %rd33;
	add.s64 	%rd37, %rd3, %rd33;
	neg.s32 	%r22, %r10;
$L__BB0_12:
	.pragma "nounroll";
	ld.global.f32 	%f85, [%rd37];
	ld.global.f32 	%f86, [%rd38];
	add.f32 	%f87, %f85, %f86;
	st.global.f32 	[%rd39], %f87;
	add.s64 	%rd39, %rd39, 4;
	add.s64 	%rd38, %rd38, 4;
	add.s64 	%rd37, %rd37, 4;
	add.s32 	%r22, %r22, 1;
	setp.ne.s32 	%p9, %r22, 0;
	@%p9 bra 	$L__BB0_12;
$L__BB0_13:
	ret;

}


// ===== COMPILED SASS (sm_100) =====

	.target	sm_100

	.elftype	@"ET_EXEC"


//--------------------- .note.nv.tkinfo           --------------------------
	.section	.note.nv.tkinfo,"",@"SHT_NOTE"
	.sectionflags	@"SHF_NOTE_NV_TKINFO"
	.tkinfo
        /*0018*/ 	.word	0x00000002
        /*0030*/ 	.string	""
        /*0030*/ 	.string	"ptxas"
        /*0030*/ 	.string	"Cuda compilation tools, release 13.0, V13.0.88"
        /*0030*/ 	.string	"Build cuda_13.0.r13.0/compiler.36424714_0"
        /*0030*/ 	.string	"-arch sm_100 -m 64 "



//--------------------- .note.nv.cuinfo           --------------------------
	.section	.note.nv.cuinfo,"",@"SHT_NOTE"
	.sectionflags	@"SHF_NOTE_NV_CUINFO"
        /*0018*/ 	.short	0x0002
        /*001a*/ 	.short	0x0064
        /*001c*/ 	.short	0x0082
	.zero		2


//--------------------- .nv.info                  --------------------------
	.section	.nv.info,"",@"SHT_CUDA_INFO"
	.align	4


	//----- nvinfo : EIATTR_REGCOUNT
	.align		4
        /*0000*/ 	.byte	0x04, 0x2f
        /*0002*/ 	.short	(.L_1 - .L_0)
	.align		4
.L_0:
        /*0004*/ 	.word	index@(_Z13vectorAddCUDAIfEvPKT_S2_PS0_i)
        /*0008*/ 	.word	0x00000014


	//----- nvinfo : EIATTR_FRAME_SIZE
	.align		4
.L_1:
        /*000c*/ 	.byte	0x04, 0x11
        /*000e*/ 	.short	(.L_3 - .L_2)
	.align		4
.L_2:
        /*0010*/ 	.word	index@(_Z13vectorAddCUDAIfEvPKT_S2_PS0_i)
        /*0014*/ 	.word	0x00000000


	//----- nvinfo : EIATTR_MIN_STACK_SIZE
	.align		4
.L_3:
        /*0018*/ 	.byte	0x04, 0x12
        /*001a*/ 	.short	(.L_5 - .L_4)
	.align		4
.L_4:
        /*001c*/ 	.word	index@(_Z13vectorAddCUDAIfEvPKT_S2_PS0_i)
        /*0020*/ 	.word	0x00000000
.L_5:


//--------------------- .nv.compat                --------------------------
	.section	.nv.compat,"",@"SHT_CUDA_COMPAT_INFO"
	.align	4
        /*0000*/ 	.byte	0x02, 0x09, 0x00, 0x00, 0x02, 0x02, 0x01, 0x00, 0x02, 0x05, 0x05, 0x00, 0x03, 0x07, 0x01, 0x01
        /*0010*/ 	.byte	0x02, 0x03, 0x00, 0x00, 0x02, 0x06, 0x01, 0x00, 0x04, 0x0b, 0x08, 0x00, 0x09, 0x00, 0x00, 0x00
        /*0020*/ 	.byte	0x00, 0x00, 0x00, 0x00


//--------------------- .nv.info._Z13vectorAddCUDAIfEvPKT_S2_PS0_i --------------------------
	.section	.nv.info._Z13vectorAddCUDAIfEvPKT_S2_PS0_i,"",@"SHT_CUDA_INFO"
	.sectionflags	@""
	.align	4


	//----- nvinfo : EIATTR_CUDA_API_VERSION
	.align		4
        /*0000*/ 	.byte	0x04, 0x37
        /*0002*/ 	.short	(.L_7 - .L_6)
.L_6:
        /*0004*/ 	.word	0x00000082


	//----- nvinfo : EIATTR_KPARAM_INFO
	.align		4
.L_7:
        /*0008*/ 	.byte	0x04, 0x17
        /*000a*/ 	.short	(.L_9 - .L_8)
.L_8:
        /*000c*/ 	.word	0x00000000
        /*0010*/ 	.short	0x0003
        /*0012*/ 	.short	0x0018
        /*0014*/ 	.byte	0x00, 0xf0, 0x11, 0x00


	//----- nvinfo : EIATTR_KPARAM_INFO
	.align		4
.L_9:
        /*0018*/ 	.byte	0x04, 0x17
        /*001a*/ 	.short	(.L_11 - .L_10)
.L_10:
        /*001c*/ 	.word	0x00000000
        /*0020*/ 	.short	0x0002
        /*0022*/ 	.short	0x0010
        /*0024*/ 	.byte	0x00, 0xf5, 0x21, 0x00


	//----- nvinfo : EIATTR_KPARAM_INFO
	.align		4
.L_11:
        /*0028*/ 	.byte	0x04, 0x17
        /*002a*/ 	.short	(.L_13 - .L_12)
.L_12:
        /*002c*/ 	.word	0x00000000
        /*0030*/ 	.short	0x0001
        /*0032*/ 	.short	0x0008
        /*0034*/ 	.byte	0x00, 0xf5, 0x21, 0x00


	//----- nvinfo : EIATTR_KPARAM_INFO
	.align		4
.L_13:
        /*0038*/ 	.byte	0x04, 0x17
        /*003a*/ 	.short	(.L_15 - .L_14)
.L_14:
        /*003c*/ 	.word	0x00000000
        /*0040*/ 	.short	0x0000
        /*0042*/ 	.short	0x0000
        /*0044*/ 	.byte	0x00, 0xf5, 0x21, 0x00


	//----- nvinfo : EIATTR_SPARSE_MMA_MASK
	.align		4
.L_15:
        /*0048*/ 	.byte	0x03, 0x50
        /*004a*/ 	.short	0x0000


	//----- nvinfo : EIATTR_MAXREG_COUNT
	.align		4
        /*004c*/ 	.byte	0x03, 0x1b
        /*004e*/ 	.short	0x00ff


	//----- nvinfo : EIATTR_MERCURY_ISA_VERSION
	.align		4
        /*0050*/ 	.byte	0x03, 0x5f
        /*0052*/ 	.short	0x0101


	//----- nvinfo : EIATTR_VRC_CTA_INIT_COUNT
	.align		4
        /*0054*/ 	.byte	0x02, 0x4a
	.zero		1
	.zero		1


	//----- nvinfo : EIATTR_EXIT_INSTR_OFFSETS
	.align		4
        /*0058*/ 	.byte	0x04, 0x1c
        /*005a*/ 	.short	(.L_17 - .L_16)


	//   ....[0]....
.L_16:
        /*005c*/ 	.word	0x00000030


	//   ....[1]....
        /*0060*/ 	.word	0x00000680


	//   ....[2]....
        /*0064*/ 	.word	0x00000940


	//   ....[3]....
        /*0068*/ 	.word	0x00000b00


	//   ....[4]....
        /*006c*/ 	.word	0x00000ce0


	//----- nvinfo : EIATTR_CBANK_PARAM_SIZE
	.align		4
.L_17:
        /*0070*/ 	.byte	0x03, 0x19
        /*0072*/ 	.short	0x001c


	//----- nvinfo : EIATTR_PARAM_CBANK
	.align		4
        /*0074*/ 	.byte	0x04, 0x0a
        /*0076*/ 	.short	(.L_19 - .L_18)
	.align		4
.L_18:
        /*0078*/ 	.word	index@(.nv.constant0._Z13vectorAddCUDAIfEvPKT_S2_PS0_i)
        /*007c*/ 	.short	0x0380
        /*007e*/ 	.short	0x001c


	//----- nvinfo : EIATTR_SW_WAR
	.align		4
.L_19:
        /*0080*/ 	.byte	0x04, 0x36
        /*0082*/ 	.short	(.L_21 - .L_20)
.L_20:
        /*0084*/ 	.word	0x00000008
.L_21:


//--------------------- .nv.callgraph             --------------------------
	.section	.nv.callgraph,"",@"SHT_CUDA_CALLGRAPH"
	.align	4
	.sectionentsize	8
	.align		4
        /*0000*/ 	.word	0x00000000
	.align		4
        /*0004*/ 	.word	0xffffffff
	.align		4
        /*0008*/ 	.word	0x00000000
	.align		4
        /*000c*/ 	.word	0xfffffffe
	.align		4
        /*0010*/ 	.word	0x00000000
	.align		4
        /*0014*/ 	.word	0xfffffffd
	.align		4
        /*0018*/ 	.word	0x00000000
	.align		4
        /*001c*/ 	.word	0xfffffffc


//--------------------- .text._Z13vectorAddCUDAIfEvPKT_S2_PS0_i --------------------------
	.section	.text._Z13vectorAddCUDAIfEvPKT_S2_PS0_i,"ax",@progbits
	.align	128
        .global         _Z13vectorAddCUDAIfEvPKT_S2_PS0_i
        .type           _Z13vectorAddCUDAIfEvPKT_S2_PS0_i,@function
        .size           _Z13vectorAddCUDAIfEvPKT_S2_PS0_i,(.L_x_6 - _Z13vectorAddCUDAIfEvPKT_S2_PS0_i)
        .other          _Z13vectorAddCUDAIfEvPKT_S2_PS0_i,@"STO_CUDA_ENTRY STV_DEFAULT"
_Z13vectorAddCUDAIfEvPKT_S2_PS0_i:
.text._Z13vectorAddCUDAIfEvPKT_S2_PS0_i:
[----:B------:R-:W-:Y:S08]  /*0000*/  LDC R1, c[0x0][0x37c] ;  /* 0x0000df00ff017b82 */ /* 0x000ff00000000800 */
[----:B------:R-:W0:Y:S02]  /*0010*/  LDC R2, c[0x0][0x398] ;  /* 0x0000e600ff027b82 */ /* 0x000e240000000800 */
[----:B0-----:R-:W-:-:S13]  /*0020*/  ISETP.GE.AND P0, PT, R2, 0x1, PT ;  /* 0x000000010200780c */ /* 0x001fda0003f06270 */
[----:B------:R-:W-:Y:S05]  /*0030*/  @!P0 EXIT ;  /* 0x000000000000894d */ /* 0x000fea0003800000 */
[C---:B------:R-:W-:Y:S01]  /*0040*/  ISETP.GE.U32.AND P1, PT, R2.reuse, 0x10, PT ;  /* 0x000000100200780c */ /* 0x040fe20003f26070 */
[----:B------:R-:W0:Y:S01]  /*0050*/  LDCU.64 UR12, c[0x0][0x358] ;  /* 0x00006b00ff0c77ac */ /* 0x000e220008000a00 */
[----:B------:R-:W-:Y:S01]  /*0060*/  LOP3.LUT R12, R2, 0xf, RZ, 0xc0, !PT ;  /* 0x0000000f020c7812 */ /* 0x000fe200078ec0ff */
[----:B------:R-:W-:-:S03]  /*0070*/  HFMA2 R0, -RZ, RZ, 0, 0 ;  /* 0x00000000ff007431 */ /* 0x000fc600000001ff */
[----:B------:R-:W-:-:S07]  /*0080*/  ISETP.NE.AND P0, PT, R12, RZ, PT ;  /* 0x000000ff0c00720c */ /* 0x000fce0003f05270 */
[----:B------:R-:W-:Y:S06]  /*0090*/  @!P1 BRA `(.L_x_0) ;  /* 0x0000000400789947 */ /* 0x000fec0003800000 */
[----:B------:R-:W1:Y:S01]  /*00a0*/  LDCU.128 UR4, c[0x0][0x380] ;  /* 0x00007000ff0477ac */ /* 0x000e620008000c00 */
[----:B------:R-:W-:Y:S01]  /*00b0*/  LOP3.LUT R0, R2, 0x7ffffff0, RZ, 0xc0, !PT ;  /* 0x7ffffff002007812 */ /* 0x000fe200078ec0ff */
[----:B------:R-:W2:Y:S03]  /*00c0*/  LDCU.64 UR10, c[0x0][0x390] ;  /* 0x00007200ff0a77ac */ /* 0x000ea60008000a00 */
[----:B------:R-:W-:Y:S01]  /*00d0*/  IADD3 R3, PT, PT, -R0, RZ, RZ ;  /* 0x000000ff00037210 */ /* 0x000fe20007ffe1ff */
[----:B-1----:R-:W-:Y:S02]  /*00e0*/  UIADD3 UR8, UP0, UPT, UR4, 0x20, URZ ;  /* 0x0000002004087890 */ /* 0x002fe4000ff1e0ff */
[----:B------:R-:W-:Y:S02]  /*00f0*/  UIADD3 UR6, UP1, UPT, UR6, 0x20, URZ ;  /* 0x0000002006067890 */ /* 0x000fe4000ff3e0ff */
[----:B--2---:R-:W-:-:S02]  /*0100*/  UIADD3 UR4, UP2, UPT, UR10, 0x20, URZ ;  /* 0x000000200a047890 */ /* 0x004fc4000ff5e0ff */
[----:B------:R-:W-:Y:S01]  /*0110*/  UIADD3.X UR9, UPT, UPT, URZ, UR5, URZ, UP0, !UPT ;  /* 0x00000005ff097290 */ /* 0x000fe200087fe4ff */
[----:B------:R-:W-:Y:S01]  /*0120*/  MOV R16, UR8 ;  /* 0x0000000800107c02 */ /* 0x000fe20008000f00 */
[----:B------:R-:W-:Y:S01]  /*0130*/  UIADD3.X UR7, UPT, UPT, URZ, UR7, URZ, UP1, !UPT ;  /* 0x00000007ff077290 */ /* 0x000fe20008ffe4ff */
[----:B------:R-:W-:Y:S01]  /*0140*/  IMAD.U32 R11, RZ, RZ, UR6 ;  /* 0x00000006ff0b7e24 */ /* 0x000fe2000f8e00ff */
[----:B------:R-:W-:Y:S01]  /*0150*/  UIADD3.X UR5, UPT, UPT, URZ, UR11, URZ, UP2, !UPT ;  /* 0x0000000bff057290 */ /* 0x000fe200097fe4ff */
[----:B------:R-:W-:Y:S02]  /*0160*/  MOV R10, UR4 ;  /* 0x00000004000a7c02 */ /* 0x000fe40008000f00 */
[----:B------:R-:W-:Y:S02]  /*0170*/  MOV R5, UR9 ;  /* 0x0000000900057c02 */ /* 0x000fe40008000f00 */
[----:B------:R-:W-:Y:S01]  /*0180*/  MOV R14, UR7 ;  /* 0x00000007000e7c02 */ /* 0x000fe20008000f00 */
[----:B------:R-:W-:-:S07]  /*0190*/  IMAD.U32 R13, RZ, RZ, UR5 ;  /* 0x00000005ff0d7e24 */ /* 0x000fce000f8e00ff */
.L_x_1:
[----:B------:R-:W-:Y:S02]  /*01a0*/  MOV R4, R16 ;  /* 0x0000001000047202 */ /* 0x000fe40000000f00 */
[----:B------:R-:W-:Y:S02]  /*01b0*/  MOV R6, R11 ;  /* 0x0000000b00067202 */ /* 0x000fe40000000f00 */
[----:B------:R-:W-:Y:S01]  /*01c0*/  MOV R7, R14 ;  /* 0x0000000e00077202 */ /* 0x000fe20000000f00 */
[----:B0-2---:R-:W2:Y:S04]  /*01d0*/  LDG.E R8, desc[UR12][R4.64+-0x20] ;  /* 0xffffe00c04087981 */ /* 0x005ea8000c1e1900 */
[----:B------:R-:W2:Y:S02]  /*01e0*/  LDG.E R9, desc[UR12][R6.64+-0x20] ;  /* 0xffffe00c06097981 */ /* 0x000ea4000c1e1900 */
[----:B--2---:R-:W-:Y:S01]  /*01f0*/  FADD R11, R8, R9 ;  /* 0x00000009080b7221 */ /* 0x004fe20000000000 */
[----:B------:R-:W-:Y:S01]  /*0200*/  IMAD.MOV.U32 R8, RZ, RZ, R10 ;  /* 0x000000ffff087224 */ /* 0x000fe200078e000a */
[----:B------:R-:W-:-:S05]  /*0210*/  MOV R9, R13 ;  /* 0x0000000d00097202 */ /* 0x000fca0000000f00 */
[----:B------:R0:W-:Y:S04]  /*0220*/  STG.E desc[UR12][R8.64+-0x20], R11 ;  /* 0xffffe00b08007986 */ /* 0x0001e8000c10190c */
[----:B------:R-:W2:Y:S04]  /*0230*/  LDG.E R10, desc[UR12][R4.64+-0x1c] ;  /* 0xffffe40c040a7981 */ /* 0x000ea8000c1e1900 */
[----:B------:R-:W2:Y:S02]  /*0240*/  LDG.E R13, desc[UR12][R6.64+-0x1c] ;  /* 0xffffe40c060d7981 */ /* 0x000ea4000c1e1900 */
[----:B--2---:R-:W-:-:S05]  /*0250*/  FADD R13, R10, R13 ;  /* 0x0000000d0a0d7221 */ /* 0x004fca0000000000 */
[----:B------:R1:W-:Y:S04]  /*0260*/  STG.E desc[UR12][R8.64+-0x1c], R13 ;  /* 0xffffe40d08007986 */ /* 0x0003e8000c10190c */
[----:B------:R-:W2:Y:S04]  /*0270*/  LDG.E R10, desc[UR12][R4.64+-0x18] ;  /* 0xffffe80c040a7981 */ /* 0x000ea8000c1e1900 */
[----:B------:R-:W2:Y:S02]  /*0280*/  LDG.E R15, desc[UR12][R6.64+-0x18] ;  /* 0xffffe80c060f7981 */ /* 0x000ea4000c1e1900 */
[----:B--2---:R-:W-:-:S05]  /*0290*/  FADD R15, R10, R15 ;  /* 0x0000000f0a0f7221 */ /* 0x004fca0000000000 */
[----:B------:R2:W-:Y:S04]  /*02a0*/  STG.E desc[UR12][R8.64+-0x18], R15 ;  /* 0xffffe80f08007986 */ /* 0x0005e8000c10190c */
[----:B------:R-:W3:Y:S04]  /*02b0*/  LDG.E R10, desc[UR12][R4.64+-0x14] ;  /* 0xffffec0c040a7981 */ /* 0x000ee8000c1e1900 */
[----:B------:R-:W3:Y:S02]  /*02c0*/  LDG.E R17, desc[UR12][R6.64+-0x14] ;  /* 0xffffec0c06117981 */ /* 0x000ee4000c1e1900 */
[----:B---3--:R-:W-:-:S05]  /*02d0*/  FADD R17, R10, R17 ;  /* 0x000000110a117221 */ /* 0x008fca0000000000 */
[----:B------:R3:W-:Y:S04]  /*02e0*/  STG.E desc[UR12][R8.64+-0x14], R17 ;  /* 0xffffec1108007986 */ /* 0x0007e8000c10190c */
[----:B------:R-:W4:Y:S04]  /*02f0*/  LDG.E R10, desc[UR12][R4.64+-0x10] ;  /* 0xfffff00c040a7981 */ /* 0x000f28000c1e1900 */
[----:B0-----:R-:W4:Y:S02]  /*0300*/  LDG.E R11, desc[UR12][R6.64+-0x10] ;  /* 0xfffff00c060b7981 */ /* 0x001f24000c1e1900 */
[----:B----4-:R-:W-:-:S05]  /*0310*/  FADD R11, R10, R11 ;  /* 0x0000000b0a0b7221 */ /* 0x010fca0000000000 */
[----:B------:R0:W-:Y:S04]  /*0320*/  STG.E desc[UR12][R8.64+-0x10], R11 ;  /* 0xfffff00b08007986 */ /* 0x0001e8000c10190c */
[----:B------:R-:W4:Y:S04]  /*0330*/  LDG.E R10, desc[UR12][R4.64+-0xc] ;  /* 0xfffff40c040a7981 */ /* 0x000f28000c1e1900 */
[----:B-1----:R-:W4:Y:S02]  /*0340*/  LDG.E R13, desc[UR12][R6.64+-0xc] ;  /* 0xfffff40c060d7981 */ /* 0x002f24000c1e1900 */
[----:B----4-:R-:W-:-:S05]  /*0350*/  FADD R13, R10, R13 ;  /* 0x0000000d0a0d7221 */ /* 0x010fca0000000000 */
[----:B------:R1:W-:Y:S04]  /*0360*/  STG.E desc[UR12][R8.64+-0xc], R13 ;  /* 0xfffff40d08007986 */ /* 0x0003e8000c10190c */
[----:B------:R-:W4:Y:S04]  /*0370*/  LDG.E R10, desc[UR12][R4.64+-0x8] ;  /* 0xfffff80c040a7981 */ /* 0x000f28000c1e1900 */
[----:B--2---:R-:W4:Y:S02]  /*0380*/  LDG.E R15, desc[UR12][R6.64+-0x8] ;  /* 0xfffff80c060f7981 */ /* 0x004f24000c1e1900 */
[----:B----4-:R-:W-:-:S05]  /*0390*/  FADD R15, R10, R15 ;  /* 0x0000000f0a0f7221 */ /* 0x010fca0000000000 */
[----:B------:R2:W-:Y:S04]  /*03a0*/  STG.E desc[UR12][R8.64+-0x8], R15 ;  /* 0xfffff80f08007986 */ /* 0x0005e8000c10190c */
[----:B------:R-:W4:Y:S04]  /*03b0*/  LDG.E R10, desc[UR12][R4.64+-0x4] ;  /* 0xfffffc0c040a7981 */ /* 0x000f28000c1e1900 */
[----:B---3--:R-:W4:Y:S02]  /*03c0*/  LDG.E R17, desc[UR12][R6.64+-0x4] ;  /* 0xfffffc0c06117981 */ /* 0x008f24000c1e1900 */
[----:B----4-:R-:W-:-:S05]  /*03d0*/  FADD R17, R10, R17 ;  /* 0x000000110a117221 */ /* 0x010fca0000000000 */
        /* <DEDUP_REMOVED lines=26> */
[----:B--2---:R-:W4:Y:S01]  /*0580*/  LDG.E R15, desc[UR12][R6.64+0x18] ;  /* 0x0000180c060f7981 */ /* 0x004f22000c1e1900 */
[----:B------:R-:W-:Y:S01]  /*0590*/  IADD3 R3, PT, PT, R3, 0x10, RZ ;  /* 0x0000001003037810 */ /* 0x000fe20007ffe0ff */
[----:B----4-:R-:W-:-:S05]  /*05a0*/  FADD R15, R10, R15 ;  /* 0x0000000f0a0f7221 */ /* 0x010fca0000000000 */
[----:B------:R2:W-:Y:S04]  /*05b0*/  STG.E desc[UR12][R8.64+0x18], R15 ;  /* 0x0000180f08007986 */ /* 0x0005e8000c10190c */
[----:B------:R4:W5:Y:S04]  /*05c0*/  LDG.E R10, desc[UR12][R4.64+0x1c] ;  /* 0x00001c0c040a7981 */ /* 0x000968000c1e1900 */
[----:B---3--:R-:W5:Y:S01]  /*05d0*/  LDG.E R17, desc[UR12][R6.64+0x1c] ;  /* 0x00001c0c06117981 */ /* 0x008f62000c1e1900 */
[----:B------:R-:W-:Y:S02]  /*05e0*/  ISETP.NE.AND P1, PT, R3, RZ, PT ;  /* 0x000000ff0300720c */ /* 0x000fe40003f25270 */
[----:B0-----:R-:W-:-:S02]  /*05f0*/  IADD3 R11, P3, PT, R6, 0x40, RZ ;  /* 0x00000040060b7810 */ /* 0x001fc40007f7e0ff */
[----:B------:R-:W-:-:S03]  /*0600*/  IADD3 R16, P2, PT, R4, 0x40, RZ ;  /* 0x0000004004107810 */ /* 0x000fc60007f5e0ff */
[----:B------:R-:W-:Y:S01]  /*0610*/  IMAD.X R14, RZ, RZ, R7, P3 ;  /* 0x000000ffff0e7224 */ /* 0x000fe200018e0607 */
[----:B----4-:R-:W-:Y:S01]  /*0620*/  IADD3.X R5, PT, PT, RZ, R5, RZ, P2, !PT ;  /* 0x00000005ff057210 */ /* 0x010fe200017fe4ff */
[----:B-----5:R-:W-:Y:S01]  /*0630*/  FADD R17, R10, R17 ;  /* 0x000000110a117221 */ /* 0x020fe20000000000 */
[----:B------:R-:W-:-:S04]  /*0640*/  IADD3 R10, P4, PT, R8, 0x40, RZ ;  /* 0x00000040080a7810 */ /* 0x000fc80007f9e0ff */
[----:B------:R2:W-:Y:S01]  /*0650*/  STG.E desc[UR12][R8.64+0x1c], R17 ;  /* 0x00001c1108007986 */ /* 0x0005e2000c10190c */
[----:B-1----:R-:W-:Y:S01]  /*0660*/  IADD3.X R13, PT, PT, RZ, R9, RZ, P4, !PT ;  /* 0x00000009ff0d7210 */ /* 0x002fe200027fe4ff */
[----:B------:R-:W-:Y:S07]  /*0670*/  @P1 BRA `(.L_x_1) ;  /* 0xfffffff800c81947 */ /* 0x000fee000383ffff */
.L_x_0:
[----:B0-----:R-:W-:Y:S05]  /*0680*/  @!P0 EXIT ;  /* 0x000000000000894d */ /* 0x001fea0003800000 */
[----:B------:R-:W-:Y:S02]  /*0690*/  ISETP.GE.U32.AND P0, PT, R12, 0x8, PT ;  /* 0x000000080c00780c */ /* 0x000fe40003f06070 */
[----:B------:R-:W-:-:S04]  /*06a0*/  LOP3.LUT R14, R2, 0x7, RZ, 0xc0, !PT ;  /* 0x00000007020e7812 */ /* 0x000fc800078ec0ff */
[----:B------:R-:W-:-:S07]  /*06b0*/  ISETP.NE.AND P1, PT, R14, RZ, PT ;  /* 0x000000ff0e00720c */ /* 0x000fce0003f25270 */
[----:B------:R-:W-:Y:S06]  /*06c0*/  @!P0 BRA `(.L_x_2) ;  /* 0x00000000009c8947 */ /* 0x000fec0003800000 */
[----:B------:R-:W0:Y:S08]  /*06d0*/  LDC.64 R4, c[0x0][0x380] ;  /* 0x0000e000ff047b82 */ /* 0x000e300000000a00 */
[----:B------:R-:W1:Y:S08]  /*06e0*/  LDC.64 R6, c[0x0][0x388] ;  /* 0x0000e200ff067b82 */ /* 0x000e700000000a00 */
[----:B--2---:R-:W2:Y:S01]  /*06f0*/  LDC.64 R8, c[0x0][0x390] ;  /* 0x0000e400ff087b82 */ /* 0x004ea20000000a00 */
[----:B0-----:R-:W-:-:S05]  /*0700*/  IMAD.WIDE.U32 R4, R0, 0x4, R4 ;  /* 0x0000000400047825 */ /* 0x001fca00078e0004 */
[----:B------:R-:W3:Y:S01]  /*0710*/  LDG.E R3, desc[UR12][R4.64] ;  /* 0x0000000c04037981 */ /* 0x000ee2000c1e1900 */
[----:B-1----:R-:W-:-:S05]  /*0720*/  IMAD.WIDE.U32 R6, R0, 0x4, R6 ;  /* 0x0000000400067825 */ /* 0x002fca00078e0006 */
[----:B------:R-:W3:Y:S01]  /*0730*/  LDG.E R10, desc[UR12][R6.64] ;  /* 0x0000000c060a7981 */ /* 0x000ee2000c1e1900 */
[----:B--2---:R-:W-:-:S04]  /*0740*/  IMAD.WIDE.U32 R8, R0, 0x4, R8 ;  /* 0x0000000400087825 */ /* 0x004fc800078e0008 */
[----:B---3--:R-:W-:-:S05]  /*0750*/  FADD R3, R3, R10 ;  /* 0x0000000a03037221 */ /* 0x008fca0000000000 */
        /* <DEDUP_REMOVED lines=13> */
[----:B0-----:R-:W4:Y:S04]  /*0830*/  LDG.E R3, desc[UR12][R4.64+0x10] ;  /* 0x0000100c04037981 */ /* 0x001f28000c1e1900 */
[----:B------:R-:W4:Y:S02]  /*0840*/  LDG.E R10, desc[UR12][R6.64+0x10] ;  /* 0x0000100c060a7981 */ /* 0x000f24000c1e1900 */
        /* <DEDUP_REMOVED lines=10> */
[----:B------:R-:W2:Y:S04]  /*08f0*/  LDG.E R10, desc[UR12][R4.64+0x1c] ;  /* 0x00001c0c040a7981 */ /* 0x000ea8000c1e1900 */
[----:B---3--:R-:W2:Y:S01]  /*0900*/  LDG.E R15, desc[UR12][R6.64+0x1c] ;  /* 0x00001c0c060f7981 */ /* 0x008ea2000c1e1900 */
[----:B------:R-:W-:Y:S01]  /*0910*/  IADD3 R0, PT, PT, R0, 0x8, RZ ;  /* 0x0000000800007810 */ /* 0x000fe20007ffe0ff */
[----:B--2---:R-:W-:-:S05]  /*0920*/  FADD R15, R10, R15 ;  /* 0x0000000f0a0f7221 */ /* 0x004fca0000000000 */
[----:B------:R0:W-:Y:S02]  /*0930*/  STG.E desc[UR12][R8.64+0x1c], R15 ;  /* 0x00001c0f08007986 */ /* 0x0001e4000c10190c */
.L_x_2:
[----:B------:R-:W-:Y:S05]  /*0940*/  @!P1 EXIT ;  /* 0x000000000000994d */ /* 0x000fea0003800000 */
[----:B------:R-:W-:Y:S02]  /*0950*/  ISETP.GE.U32.AND P0, PT, R14, 0x4, PT ;  /* 0x000000040e00780c */ /* 0x000fe40003f06070 */
[----:B------:R-:W-:-:S04]  /*0960*/  LOP3.LUT R2, R2, 0x3, RZ, 0xc0, !PT ;  /* 0x0000000302027812 */ /* 0x000fc800078ec0ff */
[----:B------:R-:W-:-:S07]  /*0970*/  ISETP.NE.AND P1, PT, R2, RZ, PT ;  /* 0x000000ff0200720c */ /* 0x000fce0003f25270 */
[----:B------:R-:W-:Y:S06]  /*0980*/  @!P0 BRA `(.L_x_3) ;  /* 0x00000000005c8947 */ /* 0x000fec0003800000 */
[----:B------:R-:W1:Y:S08]  /*0990*/  LDC.64 R4, c[0x0][0x380] ;  /* 0x0000e000ff047b82 */ /* 0x000e700000000a00 */
[----:B------:R-:W3:Y:S08]  /*09a0*/  LDC.64 R6, c[0x0][0x388] ;  /* 0x0000e200ff067b82 */ /* 0x000ef00000000a00 */
[----:B0-2---:R-:W0:Y:S01]  /*09b0*/  LDC.64 R8, c[0x0][0x390] ;  /* 0x0000e400ff087b82 */ /* 0x005e220000000a00 */
[----:B-1----:R-:W-:-:S05]  /*09c0*/  IMAD.WIDE.U32 R4, R0, 0x4, R4 ;  /* 0x0000000400047825 */ /* 0x002fca00078e0004 */
[----:B------:R-:W2:Y:S01]  /*09d0*/  LDG.E R3, desc[UR12][R4.64] ;  /* 0x0000000c04037981 */ /* 0x000ea2000c1e1900 */
[----:B---3--:R-:W-:-:S05]  /*09e0*/  IMAD.WIDE.U32 R6, R0, 0x4, R6 ;  /* 0x0000000400067825 */ /* 0x008fca00078e0006 */
[----:B------:R-:W2:Y:S01]  /*09f0*/  LDG.E R10, desc[UR12][R6.64] ;  /* 0x0000000c060a7981 */ /* 0x000ea2000c1e1900 */
[----:B0-----:R-:W-:-:S04]  /*0a00*/  IMAD.WIDE.U32 R8, R0, 0x4, R8 ;  /* 0x0000000400087825 */ /* 0x001fc800078e0008 */
[----:B--2---:R-:W-:-:S05]  /*0a10*/  FADD R3, R3, R10 ;  /* 0x0000000a03037221 */ /* 0x004fca0000000000 */
        /* <DEDUP_REMOVED lines=9> */
[----:B------:R-:W2:Y:S04]  /*0ab0*/  LDG.E R10, desc[UR12][R4.64+0xc] ;  /* 0x00000c0c040a7981 */ /* 0x000ea8000c1e1900 */
[----:B------:R-:W2:Y:S01]  /*0ac0*/  LDG.E R15, desc[UR12][R6.64+0xc] ;  /* 0x00000c0c060f7981 */ /* 0x000ea2000c1e1900 */
[----:B------:R-:W-:Y:S01]  /*0ad0*/  IADD3 R0, PT, PT, R0, 0x4, RZ ;  /* 0x0000000400007810 */ /* 0x000fe20007ffe0ff */
[----:B--2---:R-:W-:-:S05]  /*0ae0*/  FADD R15, R10, R15 ;  /* 0x0000000f0a0f7221 */ /* 0x004fca0000000000 */
[----:B------:R1:W-:Y:S02]  /*0af0*/  STG.E desc[UR12][R8.64+0xc], R15 ;  /* 0x00000c0f08007986 */ /* 0x0003e4000c10190c */
.L_x_3:
[----:B------:R-:W-:Y:S05]  /*0b00*/  @!P1 EXIT ;  /* 0x000000000000994d */ /* 0x000fea0003800000 */
[----:B------:R-:W3:Y:S08]  /*0b10*/  LDC.64 R4, c[0x0][0x390] ;  /* 0x0000e400ff047b82 */ /* 0x000ef00000000a00 */
[----:B------:R-:W4:Y:S08]  /*0b20*/  LDC.64 R6, c[0x0][0x388] ;  /* 0x0000e200ff067b82 */ /* 0x000f300000000a00 */
[----:B012---:R-:W0:Y:S01]  /*0b30*/  LDC.64 R8, c[0x0][0x380] ;  /* 0x0000e000ff087b82 */ /* 0x007e220000000a00 */
[----:B---3--:R-:W-:-:S04]  /*0b40*/  IMAD.WIDE.U32 R4, R0, 0x4, R4 ;  /* 0x0000000400047825 */ /* 0x008fc800078e0004 */
[----:B------:R-:W-:Y:S01]  /*0b50*/  IMAD.MOV.U32 R10, RZ, RZ, R4 ;  /* 0x000000ffff0a7224 */ /* 0x000fe200078e0004 */
[----:B------:R-:W-:Y:S01]  /*0b60*/  MOV R13, R5 ;  /* 0x00000005000d7202 */ /* 0x000fe20000000f00 */
[----:B----4-:R-:W-:-:S05]  /*0b70*/  IMAD.WIDE.U32 R6, R0, 0x4, R6 ;  /* 0x0000000400067825 */ /* 0x010fca00078e0006 */
[----:B------:R-:W-:Y:S01]  /*0b80*/  MOV R11, R7 ;  /* 0x00000007000b7202 */ /* 0x000fe20000000f00 */
[----:B0-----:R-:W-:Y:S01]  /*0b90*/  IMAD.WIDE.U32 R8, R0, 0x4, R8 ;  /* 0x0000000400087825 */ /* 0x001fe200078e0008 */
[----:B------:R-:W-:-:S07]  /*0ba0*/  IADD3 R0, PT, PT, -R2, RZ, RZ ;  /* 0x000000ff02007210 */ /* 0x000fce0007ffe1ff */
.L_x_4:
[----:B0-----:R-:W-:Y:S01]  /*0bb0*/  IMAD.MOV.U32 R2, RZ, RZ, R8 ;  /* 0x000000ffff027224 */ /* 0x001fe200078e0008 */
[----:B------:R-:W-:Y:S02]  /*0bc0*/  MOV R5, R11 ;  /* 0x0000000b00057202 */ /* 0x000fe40000000f00 */
[----:B------:R-:W-:Y:S02]  /*0bd0*/  MOV R3, R9 ;  /* 0x0000000900037202 */ /* 0x000fe40000000f00 */
[----:B------:R-:W-:-:S03]  /*0be0*/  MOV R4, R6 ;  /* 0x0000000600047202 */ /* 0x000fc60000000f00 */
[----:B------:R0:W2:Y:S04]  /*0bf0*/  LDG.E R2, desc[UR12][R2.64] ;  /* 0x0000000c02027981 */ /* 0x0000a8000c1e1900 */
[----:B------:R-:W2:Y:S01]  /*0c00*/  LDG.E R5, desc[UR12][R4.64] ;  /* 0x0000000c04057981 */ /* 0x000ea2000c1e1900 */
[----:B------:R-:W-:Y:S02]  /*0c10*/  IADD3 R0, PT, PT, R0, 0x1, RZ ;  /* 0x0000000100007810 */ /* 0x000fe40007ffe0ff */
[----:B------:R-:W-:Y:S02]  /*0c20*/  IADD3 R6, P2, PT, R6, 0x4, RZ ;  /* 0x0000000406067810 */ /* 0x000fe40007f5e0ff */
[----:B------:R-:W-:Y:S01]  /*0c30*/  ISETP.NE.AND P0, PT, R0, RZ, PT ;  /* 0x000000ff0000720c */ /* 0x000fe20003f05270 */
[----:B0-----:R-:W-:Y:S01]  /*0c40*/  IMAD.MOV.U32 R3, RZ, RZ, R13 ;  /* 0x000000ffff037224 */ /* 0x001fe200078e000d */
[----:B------:R-:W-:-:S02]  /*0c50*/  IADD3 R8, P3, PT, R8, 0x4, RZ ;  /* 0x0000000408087810 */ /* 0x000fc40007f7e0ff */
[----:B------:R-:W-:Y:S02]  /*0c60*/  IADD3.X R11, PT, PT, RZ, R11, RZ, P2, !PT ;  /* 0x0000000bff0b7210 */ /* 0x000fe400017fe4ff */
[----:B------:R-:W-:Y:S01]  /*0c70*/  IADD3.X R9, PT, PT, RZ, R9, RZ, P3, !PT ;  /* 0x00000009ff097210 */ /* 0x000fe20001ffe4ff */
[----:B--2---:R-:W-:Y:S01]  /*0c80*/  FADD R7, R2, R5 ;  /* 0x0000000502077221 */ /* 0x004fe20000000000 */
[----:B------:R-:W-:Y:S02]  /*0c90*/  MOV R2, R10 ;  /* 0x0000000a00027202 */ /* 0x000fe40000000f00 */
[----:B------:R-:W-:-:S03]  /*0ca0*/  IADD3 R10, P1, PT, R10, 0x4, RZ ;  /* 0x000000040a0a7810 */ /* 0x000fc60007f3e0ff */
[----:B------:R0:W-:Y:S01]  /*0cb0*/  STG.E desc[UR12][R2.64], R7 ;  /* 0x0000000702007986 */ /* 0x0001e2000c10190c */
[----:B------:R-:W-:Y:S01]  /*0cc0*/  IADD3.X R13, PT, PT, RZ, R13, RZ, P1, !PT ;  /* 0x0000000dff0d7210 */ /* 0x000fe20000ffe4ff */
[----:B------:R-:W-:Y:S08]  /*0cd0*/  @P0 BRA `(.L_x_4) ;  /* 0xfffffffc00b40947 */ /* 0x000ff0000383ffff */
[----:B------:R-:W-:Y:S05]  /*0ce0*/  EXIT ;  /* 0x000000000000794d */ /* 0x000fea0003800000 */
.L_x_5:
[----:B------:R-:W-:-:S00]  /*0cf0*/  BRA `(.L_x_5) ;  /* 0xfffffffc00fc7947 */ /* 0x000fc0000383ffff */
[----:B------:R-:W-:-:S00]  /*0d00*/  NOP ;  /* 0x0000000000007918 */ /* 0x000fc00000000000 */
[----:B------:R-:W-:-:S00]  /*0d10*/  NOP ;  /* 0x0000000000007918 */ /* 0x000fc00000000000 */
[----:B------:R-:W-:-:S00]  /*0d20*/  NOP ;  /* 0x0000000000007918 */ /* 0x000fc00000000000 */
[----:B------:R-:W-:-:S00]  /*0d30*/  NOP ;  /* 0x0000000000007918 */ /* 0x000fc00000000000 */
[----:B------:R-:W-:-:S00]  /*0d40*/  NOP ;  /* 0x0000000000007918 */ /* 0x000fc00000000000 */
[----:B------:R-:W-:-:S00]  /*0d50*/  NOP ;  /* 0x0000000000007918 */ /* 0x000fc00000000000 */
[----:B------:R-:W-:-:S00]  /*0d60*/  NOP ;  /* 0x0000000000007918 */ /* 0x000fc00000000000 */
[----:B------:R-:W-:-:S00]  /*0d70*/  NOP ;  /* 0x0000000000007918 */ /* 0x000fc00000000000 */
.L_x_6:


//--------------------- .nv.shared.reserved.0     --------------------------
	.section	.nv.shared.reserved.0,"aw",@nobits
	.weak		__nv_reservedSMEM_offset_0_alias
	.size		__nv_reservedSMEM_offset_0_alias, 0, 64
	.other		__nv_reservedSMEM_offset_0_alias,@"STO_CUDA_RESERVED_SHARED STV_DEFAULT"
__nv_reservedSMEM_offset_0_alias:
	.zero		0
	.zero		64


//--------------------- .nv.constant0._Z13vectorAddCUDAIfEvPKT_S2_PS0_i --------------------------
	.section	.nv.constant0._Z13vectorAddCUDAIfEvPKT_S2_PS0_i,"a",@progbits
	.sectionflags	@""
	.align	4
.nv.constant0._Z13vectorAddCUDAIfEvPKT_S2_PS0_i:
	.zero		924


//--------------------- SYMBOLS --------------------------

	.type		.nv.reservedSmem.offset0,@object
	.size		.nv.reservedSmem.offset0,0x4
